//
// Generated by NVIDIA NVVM Compiler
//
// Compiler Build ID: CL-36424714
// Cuda compilation tools, release 13.0, V13.0.88
// Based on NVVM 20.0.0
//

.version 9.0
.target sm_100
.address_size 64

	// .globl	_Z23sparseMatVecMulUsingCOOPiS_S_S_S_i

.visible .entry _Z23sparseMatVecMulUsingCOOPiS_S_S_S_i(
	.param .u64 .ptr .align 1 _Z23sparseMatVecMulUsingCOOPiS_S_S_S_i_param_0,
	.param .u64 .ptr .align 1 _Z23sparseMatVecMulUsingCOOPiS_S_S_S_i_param_1,
	.param .u64 .ptr .align 1 _Z23sparseMatVecMulUsingCOOPiS_S_S_S_i_param_2,
	.param .u64 .ptr .align 1 _Z23sparseMatVecMulUsingCOOPiS_S_S_S_i_param_3,
	.param .u64 .ptr .align 1 _Z23sparseMatVecMulUsingCOOPiS_S_S_S_i_param_4,
	.param .u32 _Z23sparseMatVecMulUsingCOOPiS_S_S_S_i_param_5
)
{
	.reg .pred 	%p<2>;
	.reg .b32 	%r<12>;
	.reg .b64 	%rd<19>;

	ld.param.u64 	%rd1, [_Z23sparseMatVecMulUsingCOOPiS_S_S_S_i_param_0];
	ld.param.u64 	%rd2, [_Z23sparseMatVecMulUsingCOOPiS_S_S_S_i_param_1];
	ld.param.u64 	%rd3, [_Z23sparseMatVecMulUsingCOOPiS_S_S_S_i_param_2];
	ld.param.u64 	%rd4, [_Z23sparseMatVecMulUsingCOOPiS_S_S_S_i_param_3];
	ld.param.u64 	%rd5, [_Z23sparseMatVecMulUsingCOOPiS_S_S_S_i_param_4];
	ld.param.u32 	%r2, [_Z23sparseMatVecMulUsingCOOPiS_S_S_S_i_param_5];
	mov.u32 	%r3, %tid.x;
	mov.u32 	%r4, %ctaid.x;
	mov.u32 	%r5, %ntid.x;
	mad.lo.s32 	%r1, %r4, %r5, %r3;
	setp.ge.s32 	%p1, %r1, %r2;
	@%p1 bra 	$L__BB0_2;
	cvta.to.global.u64 	%rd6, %rd3;
	cvta.to.global.u64 	%rd7, %rd1;
	cvta.to.global.u64 	%rd8, %rd2;
	cvta.to.global.u64 	%rd9, %rd4;
	cvta.to.global.u64 	%rd10, %rd5;
	mul.wide.s32 	%rd11, %r1, 4;
	add.s64 	%rd12, %rd6, %rd11;
	ld.global.u32 	%r6, [%rd12];
	mul.wide.s32 	%rd13, %r6, 4;
	add.s64 	%rd14, %rd10, %rd13;
	add.s64 	%rd15, %rd7, %rd11;
	ld.global.u32 	%r7, [%rd15];
	add.s64 	%rd16, %rd8, %rd11;
	ld.global.u32 	%r8, [%rd16];
	mul.wide.s32 	%rd17, %r8, 4;
	add.s64 	%rd18, %rd9, %rd17;
	ld.global.u32 	%r9, [%rd18];
	mul.lo.s32 	%r10, %r9, %r7;
	atom.global.add.u32 	%r11, [%rd14], %r10;
$L__BB0_2:
	ret;

}


// ===== COMPILED SASS (sm_100) =====

	.target	sm_100

	.elftype	@"ET_EXEC"


//--------------------- .note.nv.tkinfo           --------------------------
	.section	.note.nv.tkinfo,"",@"SHT_NOTE"
	.sectionflags	@"SHF_NOTE_NV_TKINFO"
	.tkinfo
        /*0018*/ 	.word	0x00000002
        /*0030*/ 	.string	""
        /*0030*/ 	.string	"ptxas"
        /*0030*/ 	.string	"Cuda compilation tools, release 13.0, V13.0.88"
        /*0030*/ 	.string	"Build cuda_13.0.r13.0/compiler.36424714_0"
        /*0030*/ 	.string	"-arch sm_100 -m 64 "



//--------------------- .note.nv.cuinfo           --------------------------
	.section	.note.nv.cuinfo,"",@"SHT_NOTE"
	.sectionflags	@"SHF_NOTE_NV_CUINFO"
        /*0018*/ 	.short	0x0002
        /*001a*/ 	.short	0x0064
        /*001c*/ 	.short	0x0082
	.zero		2


//--------------------- .nv.info                  --------------------------
	.section	.nv.info,"",@"SHT_CUDA_INFO"
	.align	4


	//----- nvinfo : EIATTR_REGCOUNT
	.align		4
        /*0000*/ 	.byte	0x04, 0x2f
        /*0002*/ 	.short	(.L_1 - .L_0)
	.align		4
.L_0:
        /*0004*/ 	.word	index@(_Z23sparseMatVecMulUsingCOOPiS_S_S_S_i)
        /*0008*/ 	.word	0x0000000e


	//----- nvinfo : EIATTR_FRAME_SIZE
	.align		4
.L_1:
        /*000c*/ 	.byte	0x04, 0x11
        /*000e*/ 	.short	(.L_3 - .L_2)
	.align		4
.L_2:
        /*0010*/ 	.word	index@(_Z23sparseMatVecMulUsingCOOPiS_S_S_S_i)
        /*0014*/ 	.word	0x00000000


	//----- nvinfo : EIATTR_MIN_STACK_SIZE
	.align		4
.L_3:
        /*0018*/ 	.byte	0x04, 0x12
        /*001a*/ 	.short	(.L_5 - .L_4)
	.align		4
.L_4:
        /*001c*/ 	.word	index@(_Z23sparseMatVecMulUsingCOOPiS_S_S_S_i)
        /*0020*/ 	.word	0x00000000
.L_5:


//--------------------- .nv.compat                --------------------------
	.section	.nv.compat,"",@"SHT_CUDA_COMPAT_INFO"
	.align	4
        /*0000*/ 	.byte	0x02, 0x09, 0x00, 0x00, 0x02, 0x02, 0x01, 0x00, 0x02, 0x05, 0x05, 0x00, 0x03, 0x07, 0x01, 0x01
        /*0010*/ 	.byte	0x02, 0x03, 0x00, 0x00, 0x02, 0x06, 0x01, 0x00, 0x04, 0x0b, 0x08, 0x00, 0x09, 0x00, 0x00, 0x00
        /*0020*/ 	.byte	0x00, 0x00, 0x00, 0x00


//--------------------- .nv.info._Z23sparseMatVecMulUsingCOOPiS_S_S_S_i --------------------------
	.section	.nv.info._Z23sparseMatVecMulUsingCOOPiS_S_S_S_i,"",@"SHT_CUDA_INFO"
	.sectionflags	@""
	.align	4


	//----- nvinfo : EIATTR_CUDA_API_VERSION
	.align		4
        /*0000*/ 	.byte	0x04, 0x37
        /*0002*/ 	.short	(.L_7 - .L_6)
.L_6:
        /*0004*/ 	.word	0x00000082


	//----- nvinfo : EIATTR_KPARAM_INFO
	.align		4
.L_7:
        /*0008*/ 	.byte	0x04, 0x17
        /*000a*/ 	.short	(.L_9 - .L_8)
.L_8:
        /*000c*/ 	.word	0x00000000
        /*0010*/ 	.short	0x0005
        /*0012*/ 	.short	0x0028
        /*0014*/ 	.byte	0x00, 0xf0, 0x11, 0x00


	//----- nvinfo : EIATTR_KPARAM_INFO
	.align		4
.L_9:
        /*0018*/ 	.byte	0x04, 0x17
        /*001a*/ 	.short	(.L_11 - .L_10)
.L_10:
        /*001c*/ 	.word	0x00000000
        /*0020*/ 	.short	0x0004
        /*0022*/ 	.short	0x0020
        /*0024*/ 	.byte	0x00, 0xf5, 0x21, 0x00


	//----- nvinfo : EIATTR_KPARAM_INFO
	.align		4
.L_11:
        /*0028*/ 	.byte	0x04, 0x17
        /*002a*/ 	.short	(.L_13 - .L_12)
.L_12:
        /*002c*/ 	.word	0x00000000
        /*0030*/ 	.short	0x0003
        /*0032*/ 	.short	0x0018
        /*0034*/ 	.byte	0x00, 0xf5, 0x21, 0x00


	//----- nvinfo : EIATTR_KPARAM_INFO
	.align		4
.L_13:
        /*0038*/ 	.byte	0x04, 0x17
        /*003a*/ 	.short	(.L_15 - .L_14)
.L_14:
        /*003c*/ 	.word	0x00000000
        /*0040*/ 	.short	0x0002
        /*0042*/ 	.short	0x0010
        /*0044*/ 	.byte	0x00, 0xf5, 0x21, 0x00


	//----- nvinfo : EIATTR_KPARAM_INFO
	.align		4
.L_15:
        /*0048*/ 	.byte	0x04, 0x17
        /*004a*/ 	.short	(.L_17 - .L_16)
.L_16:
        /*004c*/ 	.word	0x00000000
        /*0050*/ 	.short	0x0001
        /*0052*/ 	.short	0x0008
        /*0054*/ 	.byte	0x00, 0xf5, 0x21, 0x00


	//----- nvinfo : EIATTR_KPARAM_INFO
	.align		4
.L_17:
        /*0058*/ 	.byte	0x04, 0x17
        /*005a*/ 	.short	(.L_19 - .L_18)
.L_18:
        /*005c*/ 	.word	0x00000000
        /*0060*/ 	.short	0x0000
        /*0062*/ 	.short	0x0000
        /*0064*/ 	.byte	0x00, 0xf5, 0x21, 0x00


	//----- nvinfo : EIATTR_SPARSE_MMA_MASK
	.align		4
.L_19:
        /*0068*/ 	.byte	0x03, 0x50
        /*006a*/ 	.short	0x0000


	//----- nvinfo : EIATTR_MAXREG_COUNT
	.align		4
        /*006c*/ 	.byte	0x03, 0x1b
        /*006e*/ 	.short	0x00ff


	//----- nvinfo : EIATTR_MERCURY_ISA_VERSION
	.align		4
        /*0070*/ 	.byte	0x03, 0x5f
        /*0072*/ 	.short	0x0101


	//----- nvinfo : EIATTR_VRC_CTA_INIT_COUNT
	.align		4
        /*0074*/ 	.byte	0x02, 0x4a
	.zero		1
	.zero		1


	//----- nvinfo : EIATTR_EXIT_INSTR_OFFSETS
	.align		4
        /*0078*/ 	.byte	0x04, 0x1c
        /*007a*/ 	.short	(.L_21 - .L_20)


	//   ....[0]....
.L_20:
        /*007c*/ 	.word	0x00000070


	//   ....[1]....
        /*0080*/ 	.word	0x00000190


	//----- nvinfo : EIATTR_CBANK_PARAM_SIZE
	.align		4
.L_21:
        /*0084*/ 	.byte	0x03, 0x19
        /*0086*/ 	.short	0x002c


	//----- nvinfo : EIATTR_PARAM_CBANK
	.align		4
        /*0088*/ 	.byte	0x04, 0x0a
        /*008a*/ 	.short	(.L_23 - .L_22)
	.align		4
.L_22:
        /*008c*/ 	.word	index@(.nv.constant0._Z23sparseMatVecMulUsingCOOPiS_S_S_S_i)
        /*0090*/ 	.short	0x0380
        /*0092*/ 	.short	0x002c


	//----- nvinfo : EIATTR_SW_WAR
	.align		4
.L_23:
        /*0094*/ 	.byte	0x04, 0x36
        /*0096*/ 	.short	(.L_25 - .L_24)
.L_24:
        /*0098*/ 	.word	0x00000008
.L_25:


//--------------------- .nv.callgraph             --------------------------
	.section	.nv.callgraph,"",@"SHT_CUDA_CALLGRAPH"
	.align	4
	.sectionentsize	8
	.align		4
        /*0000*/ 	.word	0x00000000
	.align		4
        /*0004*/ 	.word	0xffffffff
	.align		4
        /*0008*/ 	.word	0x00000000
	.align		4
        /*000c*/ 	.word	0xfffffffe
	.align		4
        /*0010*/ 	.word	0x00000000
	.align		4
        /*0014*/ 	.word	0xfffffffd
	.align		4
        /*0018*/ 	.word	0x00000000
	.align		4
        /*001c*/ 	.word	0xfffffffc


//--------------------- .text._Z23sparseMatVecMulUsingCOOPiS_S_S_S_i --------------------------
	.section	.text._Z23sparseMatVecMulUsingCOOPiS_S_S_S_i,"ax",@progbits
	.align	128
        .global         _Z23sparseMatVecMulUsingCOOPiS_S_S_S_i
        .type           _Z23sparseMatVecMulUsingCOOPiS_S_S_S_i,@function
        .size           _Z23sparseMatVecMulUsingCOOPiS_S_S_S_i,(.L_x_1 - _Z23sparseMatVecMulUsingCOOPiS_S_S_S_i)
        .other          _Z23sparseMatVecMulUsingCOOPiS_S_S_S_i,@"STO_CUDA_ENTRY STV_DEFAULT"
_Z23sparseMatVecMulUsingCOOPiS_S_S_S_i:
.text._Z23sparseMatVecMulUsingCOOPiS_S_S_S_i:
[----:B------:R-:W-:Y:S01]  /*0000*/  LDC R1, c[0x0][0x37c] ;  /* 0x0000df00ff017b82 */ /* 0x000fe20000000800 */
[----:B------:R-:W0:Y:S07]  /*0010*/  S2R R11, SR_TID.X ;  /* 0x00000000000b7919 */ /* 0x000e2e0000002100 */
[----:B------:R-:W0:Y:S01]  /*0020*/  S2UR UR4, SR_CTAID.X ;  /* 0x00000000000479c3 */ /* 0x000e220000002500 */
[----:B------:R-:W1:Y:S07]  /*0030*/  LDCU UR5, c[0x0][0x3a8] ;  /* 0x00007500ff0577ac */ /* 0x000e6e0008000800 */
[----:B------:R-:W0:Y:S02]  /*0040*/  LDC R0, c[0x0][0x360] ;  /* 0x0000d800ff007b82 */ /* 0x000e240000000800 */
[----:B0-----:R-:W-:-:S05]  /*0050*/  IMAD R11, R0, UR4, R11 ;  /* 0x00000004000b7c24 */ /* 0x001fca000f8e020b */
[----:B-1----:R-:W-:-:S13]  /*0060*/  ISETP.GE.AND P0, PT, R11, UR5, PT ;  /* 0x000000050b007c0c */ /* 0x002fda000bf06270 */
[----:B------:R-:W-:Y:S05]  /*0070*/  @P0 EXIT ;  /* 0x000000000000094d */ /* 0x000fea0003800000 */
[----:B------:R-:W0:Y:S01]  /*0080*/  LDC.64 R4, c[0x0][0x388] ;  /* 0x0000e200ff047b82 */ /* 0x000e220000000a00 */
[----:B------:R-:W1:Y:S07]  /*0090*/  LDCU.64 UR4, c[0x0][0x358] ;  /* 0x00006b00ff0477ac */ /* 0x000e6e0008000a00 */
[----:B------:R-:W2:Y:S08]  /*00a0*/  LDC.64 R2, c[0x0][0x390] ;  /* 0x0000e400ff027b82 */ /* 0x000eb00000000a00 */
[----:B------:R-:W3:Y:S01]  /*00b0*/  LDC.64 R6, c[0x0][0x380] ;  /* 0x0000e000ff067b82 */ /* 0x000ee20000000a00 */
[----:B0-----:R-:W-:-:S07]  /*00c0*/  IMAD.WIDE R4, R11, 0x4, R4 ;  /* 0x000000040b047825 */ /* 0x001fce00078e0204 */
[----:B------:R-:W0:Y:S01]  /*00d0*/  LDC.64 R8, c[0x0][0x398] ;  /* 0x0000e600ff087b82 */ /* 0x000e220000000a00 */
[----:B-1----:R-:W0:Y:S01]  /*00e0*/  LDG.E R5, desc[UR4][R4.64] ;  /* 0x0000000404057981 */ /* 0x002e22000c1e1900 */
[----:B--2---:R-:W-:-:S06]  /*00f0*/  IMAD.WIDE R2, R11, 0x4, R2 ;  /* 0x000000040b027825 */ /* 0x004fcc00078e0202 */
[----:B------:R-:W2:Y:S01]  /*0100*/  LDG.E R3, desc[UR4][R2.64] ;  /* 0x0000000402037981 */ /* 0x000ea2000c1e1900 */
[----:B---3--:R-:W-:Y:S02]  /*0110*/  IMAD.WIDE R6, R11, 0x4, R6 ;  /* 0x000000040b067825 */ /* 0x008fe400078e0206 */
[----:B------:R-:W2:Y:S04]  /*0120*/  LDC.64 R10, c[0x0][0x3a0] ;  /* 0x0000e800ff0a7b82 */ /* 0x000ea80000000a00 */
[----:B------:R-:W3:Y:S01]  /*0130*/  LDG.E R6, desc[UR4][R6.64] ;  /* 0x0000000406067981 */ /* 0x000ee2000c1e1900 */
[----:B0-----:R-:W-:-:S06]  /*0140*/  IMAD.WIDE R8, R5, 0x4, R8 ;  /* 0x0000000405087825 */ /* 0x001fcc00078e0208 */
[----:B------:R-:W3:Y:S01]  /*0150*/  LDG.E R9, desc[UR4][R8.64] ;  /* 0x0000000408097981 */ /* 0x000ee2000c1e1900 */
[----:B--2---:R-:W-:-:S04]  /*0160*/  IMAD.WIDE R4, R3, 0x4, R10 ;  /* 0x0000000403047825 */ /* 0x004fc800078e020a */
[----:B---3--:R-:W-:-:S05]  /*0170*/  IMAD R11, R6, R9, RZ ;  /* 0x00000009060b7224 */ /* 0x008fca00078e02ff */
[----:B------:R-:W-:Y:S01]  /*0180*/  REDG.E.ADD.STRONG.GPU desc[UR4][R4.64], R11 ;  /* 0x0000000b0400798e */ /* 0x000fe2000c12e104 */
[----:B------:R-:W-:Y:S05]  /*0190*/  EXIT ;  /* 0x000000000000794d */ /* 0x000fea0003800000 */
.L_x_0:
[----:B------:R-:W-:-:S00]  /*01a0*/  BRA `(.L_x_0) ;  /* 0xfffffffc00fc7947 */ /* 0x000fc0000383ffff */
[----:B------:R-:W-:-:S00]  /*01b0*/  NOP ;  /* 0x0000000000007918 */ /* 0x000fc00000000000 */
        /* <DEDUP_REMOVED lines=12> */
.L_x_1:


//--------------------- .nv.shared.reserved.0     --------------------------
	.section	.nv.shared.reserved.0,"aw",@nobits
	.weak		__nv_reservedSMEM_offset_0_alias
	.size		__nv_reservedSMEM_offset_0_alias, 0, 64
	.other		__nv_reservedSMEM_offset_0_alias,@"STO_CUDA_RESERVED_SHARED STV_DEFAULT"
__nv_reservedSMEM_offset_0_alias:
	.zero		0
	.zero		64


//--------------------- .nv.constant0._Z23sparseMatVecMulUsingCOOPiS_S_S_S_i --------------------------
	.section	.nv.constant0._Z23sparseMatVecMulUsingCOOPiS_S_S_S_i,"a",@progbits
	.sectionflags	@""
	.align	4
.nv.constant0._Z23sparseMatVecMulUsingCOOPiS_S_S_S_i:
	.zero		940


//--------------------- SYMBOLS --------------------------

	.type		.nv.reservedSmem.offset0,@object
	.size		.nv.reservedSmem.offset0,0x4
